	.headerflags	@"EF_CUDA_TEXMODE_UNIFIED EF_CUDA_64BIT_ADDRESS EF_CUDA_ACCELERATORS EF_CUDA_SM90 EF_CUDA_VIRTUAL_SM(EF_CUDA_SM90)"
	.elftype	@"ET_EXEC"


//--------------------- .nv.info                  --------------------------
	.section	.nv.info,"",@"SHT_CUDA_INFO"
	.align	4


	//----- nvinfo : EIATTR_REGCOUNT
	.align		4
        /*0000*/ 	.byte	0x04, 0x2f
        /*0002*/ 	.short	(.L_4 - .L_3)
	.align		4
.L_3:
        /*0004*/ 	.word	index@(triton_poi_fused_index_3)
        /*0008*/ 	.word	0x00000018


	//----- nvinfo : EIATTR_MIN_STACK_SIZE
	.align		4
.L_4:
        /*000c*/ 	.byte	0x04, 0x12
        /*000e*/ 	.short	(.L_6 - .L_5)
	.align		4
.L_5:
        /*0010*/ 	.word	index@(triton_poi_fused_index_3)
        /*0014*/ 	.word	0x00000000


	//----- nvinfo : EIATTR_FRAME_SIZE
	.align		4
.L_6:
        /*0018*/ 	.byte	0x04, 0x11
        /*001a*/ 	.short	(.L_8 - .L_7)
	.align		4
.L_7:
        /*001c*/ 	.word	index@(triton_poi_fused_index_3)
        /*0020*/ 	.word	0x00000000


	//----- nvinfo : EIATTR_MIN_STACK_SIZE
	.align		4
.L_8:
        /*0024*/ 	.byte	0x04, 0x12
        /*0026*/ 	.short	(.L_10 - .L_9)
	.align		4
.L_9:
        /*0028*/ 	.word	index@(triton_poi_fused_index_3)
        /*002c*/ 	.word	0x00000000
.L_10:


//--------------------- .nv.info.triton_poi_fused_index_3 --------------------------
	.section	.nv.info.triton_poi_fused_index_3,"",@"SHT_CUDA_INFO"
	.sectionflags	@""
	.align	4


	//----- nvinfo : EIATTR_CUDA_API_VERSION
	.align		4
        /*0000*/ 	.byte	0x04, 0x37
        /*0002*/ 	.short	(.L_12 - .L_11)
.L_11:
        /*0004*/ 	.word	0x0000007c


	//----- nvinfo : EIATTR_KPARAM_INFO
	.align		4
.L_12:
        /*0008*/ 	.byte	0x04, 0x17
        /*000a*/ 	.short	(.L_14 - .L_13)
.L_13:
        /*000c*/ 	.word	0x00000000
        /*0010*/ 	.short	0x0003
        /*0012*/ 	.short	0x0018
        /*0014*/ 	.byte	0x00, 0xf0, 0x11, 0x00


	//----- nvinfo : EIATTR_KPARAM_INFO
	.align		4
.L_14:
        /*0018*/ 	.byte	0x04, 0x17
        /*001a*/ 	.short	(.L_16 - .L_15)
.L_15:
        /*001c*/ 	.word	0x00000000
        /*0020*/ 	.short	0x0002
        /*0022*/ 	.short	0x0010
        /*0024*/ 	.byte	0x00, 0xf4, 0x21, 0x00


	//----- nvinfo : EIATTR_KPARAM_INFO
	.align		4
.L_16:
        /*0028*/ 	.byte	0x04, 0x17
        /*002a*/ 	.short	(.L_18 - .L_17)
.L_17:
        /*002c*/ 	.word	0x00000000
        /*0030*/ 	.short	0x0001
        /*0032*/ 	.short	0x0008
        /*0034*/ 	.byte	0x00, 0xf4, 0x21, 0x00


	//----- nvinfo : EIATTR_KPARAM_INFO
	.align		4
.L_18:
        /*0038*/ 	.byte	0x04, 0x17
        /*003a*/ 	.short	(.L_20 - .L_19)
.L_19:
        /*003c*/ 	.word	0x00000000
        /*0040*/ 	.short	0x0000
        /*0042*/ 	.short	0x0000
        /*0044*/ 	.byte	0x00, 0xf4, 0x21, 0x00


	//----- nvinfo : EIATTR_SPARSE_MMA_MASK
	.align		4
.L_20:
        /*0048*/ 	.byte	0x03, 0x50
        /*004a*/ 	.short	0x0000


	//----- nvinfo : EIATTR_MAXREG_COUNT
	.align		4
        /*004c*/ 	.byte	0x03, 0x1b
        /*004e*/ 	.short	0x00ff


	//----- nvinfo : EIATTR_EXTERNS
	.align		4
        /*0050*/ 	.byte	0x04, 0x0f
        /*0052*/ 	.short	(.L_22 - .L_21)


	//   ....[0]....
	.align		4
.L_21:
        /*0054*/ 	.word	index@(__assertfail)


	//----- nvinfo : EIATTR_SYSCALL_OFFSETS
	.align		4
.L_22:
        /*0058*/ 	.byte	0x04, 0x46
        /*005a*/ 	.short	(.L_24 - .L_23)


	//   ....[0]....
.L_23:
        /*005c*/ 	.word	0x000002b0


	//----- nvinfo : EIATTR_EXIT_INSTR_OFFSETS
	.align		4
.L_24:
        /*0060*/ 	.byte	0x04, 0x1c
        /*0062*/ 	.short	(.L_26 - .L_25)


	//   ....[0]....
.L_25:
        /*0064*/ 	.word	0x00000400


	//   ....[1]....
        /*0068*/ 	.word	0x00000420


	//----- nvinfo : EIATTR_REQNTID
	.align		4
.L_26:
        /*006c*/ 	.byte	0x04, 0x10
        /*006e*/ 	.short	(.L_28 - .L_27)
.L_27:
        /*0070*/ 	.word	0x00000020
        /*0074*/ 	.word	0x00000001
        /*0078*/ 	.word	0x00000001


	//----- nvinfo : EIATTR_CRS_STACK_SIZE
	.align		4
.L_28:
        /*007c*/ 	.byte	0x04, 0x1e
        /*007e*/ 	.short	(.L_30 - .L_29)
.L_29:
        /*0080*/ 	.word	0x00000000


	//----- nvinfo : EIATTR_CBANK_PARAM_SIZE
	.align		4
.L_30:
        /*0084*/ 	.byte	0x03, 0x19
        /*0086*/ 	.short	0x001c


	//----- nvinfo : EIATTR_PARAM_CBANK
	.align		4
        /*0088*/ 	.byte	0x04, 0x0a
        /*008a*/ 	.short	(.L_32 - .L_31)
	.align		4
.L_31:
        /*008c*/ 	.word	index@(.nv.constant0.triton_poi_fused_index_3)
        /*0090*/ 	.short	0x0210
        /*0092*/ 	.short	0x001c


	//----- nvinfo : EIATTR_SW_WAR
	.align		4
.L_32:
        /*0094*/ 	.byte	0x04, 0x36
        /*0096*/ 	.short	(.L_34 - .L_33)
.L_33:
        /*0098*/ 	.word	0x00000008
.L_34:


//--------------------- .nv.callgraph             --------------------------
	.section	.nv.callgraph,"",@"SHT_CUDA_CALLGRAPH"
	.align	4
	.sectionentsize	8
	.align		4
        /*0000*/ 	.word	0x00000000
	.align		4
        /*0004*/ 	.word	0xffffffff
	.align		4
        /*0008*/ 	.word	index@(triton_poi_fused_index_3)
	.align		4
        /*000c*/ 	.word	index@(__assertfail)
	.align		4
        /*0010*/ 	.word	0x00000000
	.align		4
        /*0014*/ 	.word	0xfffffffe
	.align		4
        /*0018*/ 	.word	0x00000000
	.align		4
        /*001c*/ 	.word	0xfffffffd
	.align		4
        /*0020*/ 	.word	0x00000000
	.align		4
        /*0024*/ 	.word	0xfffffffc


//--------------------- .nv.constant4             --------------------------
	.section	.nv.constant4,"a",@progbits
	.align	8
	.align		8
.nv.constant4:
        /*0000*/ 	.dword	__assertfail
	.align		8
        /*0008*/ 	.dword	assertFunc_0
	.align		8
        /*0010*/ 	.dword	assertFile_0
	.align		8
        /*0018*/ 	.dword	assertMessage_0


//--------------------- .text.triton_poi_fused_index_3 --------------------------
	.section	.text.triton_poi_fused_index_3,"ax",@progbits
	.sectionflags	@"SHF_BARRIERS=1"
	.align	128
        .global         triton_poi_fused_index_3
        .type           triton_poi_fused_index_3,@function
        .size           triton_poi_fused_index_3,(.L_x_6 - triton_poi_fused_index_3)
        .other          triton_poi_fused_index_3,@"STO_CUDA_ENTRY STV_DEFAULT"
triton_poi_fused_index_3:
.text.triton_poi_fused_index_3:
[----:B------:R-:W0:Y:S02]  /*0000*/  LDC R1, c[0x0][0x28] ;  /* 0x00000a00ff017b82 */ /* 0x000e240000000800 */
[----:B------:R-:W1:Y:S01]  /*0010*/  S2R R0, SR_TID.X ;  /* 0x0000000000007919 */ /* 0x000e620000002100 */
[----:B------:R-:W2:Y:S01]  /*0020*/  LDC.64 R2, c[0x0][0x210] ;  /* 0x00008400ff027b82 */ /* 0x000ea20000000a00 */
[----:B------:R-:W-:Y:S01]  /*0030*/  ULDC.64 UR4, c[0x0][0x208] ;  /* 0x0000820000047ab9 */ /* 0x000fe20000000a00 */
[----:B------:R-:W-:Y:S01]  /*0040*/  BSSY B0, `(.L_x_0) ;  /* 0x000000e000007945 */ /* 0x000fe20003800000 */
[----:B------:R-:W3:Y:S01]  /*0050*/  S2R R9, SR_CTAID.X ;  /* 0x0000000000097919 */ /* 0x000ee20000002500 */
[----:B-1----:R-:W-:Y:S01]  /*0060*/  IMAD.SHL.U32 R0, R0, 0x2, RZ ;  /* 0x0000000200007824 */ /* 0x002fe200078e00ff */
[----:B---3--:R-:W-:-:S04]  /*0070*/  SHF.R.S32.HI R4, RZ, 0x19, R9 ;  /* 0x00000019ff047819 */ /* 0x008fc80000011409 */
[----:B------:R-:W-:Y:S02]  /*0080*/  LOP3.LUT R0, R0, 0x3e, RZ, 0xc0, !PT ;  /* 0x0000003e00007812 */ /* 0x000fe400078ec0ff */
[----:B------:R-:W-:-:S03]  /*0090*/  SGXT R4, R4, 0x1 ;  /* 0x000000010404781a */ /* 0x000fc60000000200 */
[----:B------:R-:W-:-:S05]  /*00a0*/  IMAD R9, R9, 0x40, R0 ;  /* 0x0000004009097824 */ /* 0x000fca00078e0200 */
[----:B------:R-:W-:Y:S02]  /*00b0*/  ISETP.GE.AND P1, PT, R9, 0x40, PT ;  /* 0x000000400900780c */ /* 0x000fe40003f26270 */
[----:B------:R-:W-:-:S04]  /*00c0*/  LEA.HI R4, R4, R9, RZ, 0x4 ;  /* 0x0000000904047211 */ /* 0x000fc800078f20ff */
[----:B------:R-:W-:-:S05]  /*00d0*/  SHF.R.S32.HI R5, RZ, 0x4, R4 ;  /* 0x00000004ff057819 */ /* 0x000fca0000011404 */
[----:B--2---:R-:W-:Y:S01]  /*00e0*/  IMAD.WIDE R2, R5, 0x8, R2 ;  /* 0x0000000805027825 */ /* 0x004fe200078e0202 */
[----:B------:R-:W-:Y:S01]  /*00f0*/  CS2R R4, SRZ ;  /* 0x0000000000047805 */ /* 0x000fe2000001ff00 */
[----:B------:R-:W-:Y:S06]  /*0100*/  @P1 BRA `(.L_x_1) ;  /* 0x0000000000041947 */ /* 0x000fec0003800000 */
[----:B------:R1:W5:Y:S02]  /*0110*/  LDG.E.EL.64 R4, desc[UR4][R2.64] ;  /* 0x0000000402047981 */ /* 0x000364000c2e1b00 */
.L_x_1:
[----:B------:R-:W-:Y:S05]  /*0120*/  BSYNC B0 ;  /* 0x0000000000007941 */ /* 0x000fea0003800000 */
.L_x_0:
[----:B-1---5:R-:W-:Y:S02]  /*0130*/  IADD3 R3, P2, R4, 0x60, RZ ;  /* 0x0000006004037810 */ /* 0x022fe40007f5e0ff */
[----:B------:R-:W-:-:S03]  /*0140*/  ISETP.GE.AND P0, PT, R5, RZ, PT ;  /* 0x000000ff0500720c */ /* 0x000fc60003f06270 */
[----:B------:R-:W-:Y:S01]  /*0150*/  IMAD.X R7, RZ, RZ, R5, P2 ;  /* 0x000000ffff077224 */ /* 0x000fe200010e0605 */
[----:B------:R-:W-:-:S04]  /*0160*/  SEL R14, R3, R4, !P0 ;  /* 0x00000004030e7207 */ /* 0x000fc80004000000 */
[----:B------:R-:W-:Y:S02]  /*0170*/  SEL R15, R7, R5, !P0 ;  /* 0x00000005070f7207 */ /* 0x000fe40004000000 */
[----:B------:R-:W-:-:S04]  /*0180*/  ISETP.GE.U32.AND P0, PT, R14, 0x60, PT ;  /* 0x000000600e00780c */ /* 0x000fc80003f06070 */
[----:B------:R-:W-:-:S04]  /*0190*/  ISETP.GE.U32.AND.EX P0, PT, R15, RZ, PT, P0 ;  /* 0x000000ff0f00720c */ /* 0x000fc80003f06100 */
[----:B------:R-:W-:-:S13]  /*01a0*/  ISETP.GT.OR P0, PT, R9, 0x3f, !P0 ;  /* 0x0000003f0900780c */ /* 0x000fda0004704670 */
[----:B------:R-:W-:Y:S05]  /*01b0*/  @P0 BRA `(.L_x_2) ;  /* 0x0000000000400947 */ /* 0x000fea0003800000 */
[----:B------:R-:W-:Y:S01]  /*01c0*/  MOV R0, 0x0 ;  /* 0x0000000000007802 */ /* 0x000fe20000000f00 */
[----:B------:R-:W-:Y:S01]  /*01d0*/  ULDC.64 UR6, c[0x4][0x18] ;  /* 0x0100060000067ab9 */ /* 0x000fe20000000a00 */
[----:B------:R-:W-:Y:S01]  /*01e0*/  ULDC.64 UR8, c[0x4][0x8] ;  /* 0x0100020000087ab9 */ /* 0x000fe20000000a00 */
[----:B------:R-:W-:Y:S01]  /*01f0*/  IMAD.U32 R4, RZ, RZ, UR6 ;  /* 0x00000006ff047e24 */ /* 0x000fe2000f8e00ff */
[----:B------:R1:W2:Y:S01]  /*0200*/  LDC.64 R2, c[0x4][R0] ;  /* 0x0100000000027b82 */ /* 0x0002a20000000a00 */
[----:B------:R-:W-:Y:S01]  /*0210*/  IMAD.U32 R5, RZ, RZ, UR7 ;  /* 0x00000007ff057e24 */ /* 0x000fe2000f8e00ff */
[----:B------:R-:W-:Y:S01]  /*0220*/  ULDC.64 UR6, c[0x4][0x10] ;  /* 0x0100040000067ab9 */ /* 0x000fe20000000a00 */
[----:B-1----:R-:W-:-:S07]  /*0230*/  IMAD.U32 R10, RZ, RZ, UR8 ;  /* 0x00000008ff0a7e24 */ /* 0x002fce000f8e00ff */
[----:B------:R-:W-:Y:S01]  /*0240*/  LEPC R20, `(.L_x_2) ;  /* 0x000000007014794e */ /* 0x000fe20000000000 */
[----:B------:R-:W-:Y:S02]  /*0250*/  IMAD.U32 R6, RZ, RZ, UR6 ;  /* 0x00000006ff067e24 */ /* 0x000fe4000f8e00ff */
[----:B------:R-:W-:Y:S02]  /*0260*/  IMAD.U32 R7, RZ, RZ, UR7 ;  /* 0x00000007ff077e24 */ /* 0x000fe4000f8e00ff */
[----:B------:R-:W-:Y:S02]  /*0270*/  IMAD.U32 R11, RZ, RZ, UR9 ;  /* 0x00000009ff0b7e24 */ /* 0x000fe4000f8e00ff */
[----:B------:R-:W-:Y:S02]  /*0280*/  IMAD.MOV.U32 R8, RZ, RZ, 0x21 ;  /* 0x00000021ff087424 */ /* 0x000fe400078e00ff */
[----:B------:R-:W-:Y:S02]  /*0290*/  IMAD.MOV.U32 R12, RZ, RZ, 0x1 ;  /* 0x00000001ff0c7424 */ /* 0x000fe400078e00ff */
[----:B------:R-:W-:-:S07]  /*02a0*/  IMAD.MOV.U32 R13, RZ, RZ, RZ ;  /* 0x000000ffff0d7224 */ /* 0x000fce00078e00ff */
[----:B0-2---:R-:W-:Y:S05]  /*02b0*/  CALL.ABS.NOINC R2 ;  /* 0x0000000002007343 */ /* 0x005fea0003c00000 */
.L_x_2:
[----:B------:R-:W1:Y:S01]  /*02c0*/  LDC.64 R4, c[0x0][0x220] ;  /* 0x00008800ff047b82 */ /* 0x000e620000000a00 */
[----:B------:R-:W-:Y:S01]  /*02d0*/  SHF.R.S32.HI R0, RZ, 0x1f, R9 ;  /* 0x0000001fff007819 */ /* 0x000fe20000011409 */
[----:B------:R-:W-:Y:S06]  /*02e0*/  WARPSYNC.ALL ;  /* 0x0000000000007948 */ /* 0x000fec0003800000 */
[----:B------:R-:W-:Y:S01]  /*02f0*/  BAR.SYNC.DEFER_BLOCKING 0x0 ;  /* 0x0000000000007b1d */ /* 0x000fe20000010000 */
[----:B------:R-:W-:-:S05]  /*0300*/  LEA.HI R0, R0, R9, RZ, 0x2 ;  /* 0x0000000900007211 */ /* 0x000fca00078f10ff */
[----:B------:R-:W-:Y:S01]  /*0310*/  ULDC.64 UR6, c[0x0][0x218] ;  /* 0x0000860000067ab9 */ /* 0x000fe20000000a00 */
[----:B------:R-:W-:Y:S01]  /*0320*/  LOP3.LUT R6, R0, 0xfffffffc, RZ, 0xc0, !PT ;  /* 0xfffffffc00067812 */ /* 0x000fe200078ec0ff */
[----:B------:R-:W-:Y:S01]  /*0330*/  BSSY B0, `(.L_x_3) ;  /* 0x000000c000007945 */ /* 0x000fe20003800000 */
[C---:B------:R-:W-:Y:S02]  /*0340*/  LEA R2, P0, R14.reuse, UR6, 0x4 ;  /* 0x000000060e027c11 */ /* 0x040fe4000f8020ff */
[----:B------:R-:W-:Y:S01]  /*0350*/  SHF.R.U32.HI R0, RZ, 0x2, R0 ;  /* 0x00000002ff007819 */ /* 0x000fe20000011600 */
[----:B------:R-:W-:Y:S01]  /*0360*/  IMAD.IADD R7, R9, 0x1, -R6 ;  /* 0x0000000109077824 */ /* 0x000fe200078e0a06 */
[----:B------:R-:W-:-:S03]  /*0370*/  LEA.HI.X R3, R14, UR7, R15, 0x4, P0 ;  /* 0x000000070e037c11 */ /* 0x000fc600080f240f */
[----:B------:R-:W-:-:S04]  /*0380*/  IMAD.WIDE R2, R7, 0x4, R2 ;  /* 0x0000000407027825 */ /* 0x000fc800078e0202 */
[----:B------:R-:W-:Y:S02]  /*0390*/  IMAD R7, R0, 0x180, RZ ;  /* 0x0000018000077824 */ /* 0x000fe400078e02ff */
[----:B-1----:R-:W-:-:S04]  /*03a0*/  IMAD.WIDE R4, R9, 0x4, R4 ;  /* 0x0000000409047825 */ /* 0x002fc800078e0204 */
[----:B------:R-:W-:Y:S01]  /*03b0*/  IMAD.WIDE R2, R7, 0x4, R2 ;  /* 0x0000000407027825 */ /* 0x000fe200078e0202 */
[----:B------:R-:W-:Y:S01]  /*03c0*/  CS2R R6, SRZ ;  /* 0x0000000000067805 */ /* 0x000fe2000001ff00 */
[----:B------:R-:W-:Y:S06]  /*03d0*/  @P1 BRA `(.L_x_4) ;  /* 0x0000000000041947 */ /* 0x000fec0003800000 */
[----:B------:R1:W5:Y:S02]  /*03e0*/  LDG.E.64 R6, desc[UR4][R2.64] ;  /* 0x0000000402067981 */ /* 0x000364000c1e1b00 */
.L_x_4:
[----:B------:R-:W-:Y:S05]  /*03f0*/  BSYNC B0 ;  /* 0x0000000000007941 */ /* 0x000fea0003800000 */
.L_x_3:
[----:B------:R-:W-:Y:S05]  /*0400*/  @P1 EXIT ;  /* 0x000000000000194d */ /* 0x000fea0003800000 */
[----:B-----5:R-:W-:Y:S01]  /*0410*/  STG.E.64 desc[UR4][R4.64], R6 ;  /* 0x0000000604007986 */ /* 0x020fe2000c101b04 */
[----:B------:R-:W-:Y:S05]  /*0420*/  EXIT ;  /* 0x000000000000794d */ /* 0x000fea0003800000 */
.L_x_5:
[----:B------:R-:W-:-:S00]  /*0430*/  BRA `(.L_x_5) ;  /* 0xfffffffc00fc7947 */ /* 0x000fc0000383ffff */
[----:B------:R-:W-:-:S00]  /*0440*/  NOP ;  /* 0x0000000000007918 */ /* 0x000fc00000000000 */
        /* <DEDUP_REMOVED lines=11> */
.L_x_6:


//--------------------- .nv.global.init           --------------------------
	.section	.nv.global.init,"aw",@progbits
.nv.global.init:
	.type		assertFunc_0,@object
	.size		assertFunc_0,(assertMessage_0 - assertFunc_0)
assertFunc_0:
        /*0000*/ 	.byte	0x75, 0x6e, 0x6b, 0x6e, 0x6f, 0x77, 0x6e, 0x00
	.type		assertMessage_0,@object
	.size		assertMessage_0,(assertFile_0 - assertMessage_0)
assertMessage_0:
        /*0008*/ 	.byte	0x69, 0x6e, 0x64, 0x65, 0x78, 0x20, 0x6f, 0x75, 0x74, 0x20, 0x6f, 0x66, 0x20, 0x62, 0x6f, 0x75
        /*0018*/ 	.byte	0x6e, 0x64, 0x73, 0x3a, 0x20, 0x30, 0x20, 0x3c, 0x3d, 0x20, 0x74, 0x6d, 0x70, 0x34, 0x20, 0x3c
        /*0028*/ 	.byte	0x20, 0x39, 0x36, 0x00
	.type		assertFile_0,@object
	.size		assertFile_0,(.L_1 - assertFile_0)
assertFile_0:
        /*002c*/ 	.byte	0x69, 0x6e, 0x64, 0x75, 0x63, 0x74, 0x6f, 0x72, 0x5f, 0x63, 0x61, 0x63, 0x68, 0x65, 0x2f, 0x69
        /*003c*/ 	.byte	0x77, 0x2f, 0x63, 0x69, 0x77, 0x67, 0x6d, 0x34, 0x6a, 0x68, 0x6d, 0x79, 0x36, 0x6f, 0x37, 0x37
        /*004c*/ 	.byte	0x61, 0x6d, 0x77, 0x75, 0x77, 0x72, 0x37, 0x74, 0x79, 0x69, 0x77, 0x65, 0x37, 0x6c, 0x61, 0x6b
        /*005c*/ 	.byte	0x62, 0x32, 0x79, 0x6f, 0x73, 0x63, 0x66, 0x6a, 0x66, 0x62, 0x34, 0x76, 0x65, 0x6d, 0x73, 0x62
        /*006c*/ 	.byte	0x34, 0x62, 0x33, 0x6e, 0x74, 0x34, 0x2e, 0x70, 0x79, 0x00
.L_1:


//--------------------- .nv.constant0.triton_poi_fused_index_3 --------------------------
	.section	.nv.constant0.triton_poi_fused_index_3,"a",@progbits
	.sectionflags	@""
	.align	4
.nv.constant0.triton_poi_fused_index_3:
	.zero		556


//--------------------- SYMBOLS --------------------------

	.type		__assertfail,@function
